//
// Generated by NVIDIA NVVM Compiler
//
// Compiler Build ID: CL-36424714
// Cuda compilation tools, release 13.0, V13.0.88
// Based on NVVM 20.0.0
//

.version 9.0
.target sm_100
.address_size 64

	// .globl	default_function_kernel

.visible .entry default_function_kernel(
	.param .u64 .ptr .align 1 default_function_kernel_param_0,
	.param .u64 .ptr .align 1 default_function_kernel_param_1
)
.maxntid 40
{
	.reg .b32 	%r<4>;
	.reg .b32 	%f<4>;
	.reg .b64 	%rd<8>;

	ld.param.u64 	%rd1, [default_function_kernel_param_0];
	ld.param.u64 	%rd2, [default_function_kernel_param_1];
	cvta.to.global.u64 	%rd3, %rd1;
	cvta.to.global.u64 	%rd4, %rd2;
	mov.u32 	%r1, %ctaid.x;
	mov.u32 	%r2, %tid.x;
	mad.lo.s32 	%r3, %r1, 40, %r2;
	mul.wide.u32 	%rd5, %r3, 4;
	add.s64 	%rd6, %rd4, %rd5;
	ld.global.nc.f32 	%f1, [%rd6];
	cvt.rpi.f32.f32 	%f2, %f1;
	div.rn.f32 	%f3, %f1, %f2;
	add.s64 	%rd7, %rd3, %rd5;
	st.global.f32 	[%rd7], %f3;
	ret;

}


// ===== COMPILED SASS (sm_100) =====

	.target	sm_100

	.elftype	@"ET_EXEC"


//--------------------- .note.nv.tkinfo           --------------------------
	.section	.note.nv.tkinfo,"",@"SHT_NOTE"
	.sectionflags	@"SHF_NOTE_NV_TKINFO"
	.tkinfo
        /*0018*/ 	.word	0x00000002
        /*0030*/ 	.string	""
        /*0030*/ 	.string	"ptxas"
        /*0030*/ 	.string	"Cuda compilation tools, release 13.0, V13.0.88"
        /*0030*/ 	.string	"Build cuda_13.0.r13.0/compiler.36424714_0"
        /*0030*/ 	.string	"-arch sm_100 -m 64 "



//--------------------- .note.nv.cuinfo           --------------------------
	.section	.note.nv.cuinfo,"",@"SHT_NOTE"
	.sectionflags	@"SHF_NOTE_NV_CUINFO"
        /*0018*/ 	.short	0x0002
        /*001a*/ 	.short	0x0064
        /*001c*/ 	.short	0x0082
	.zero		2


//--------------------- .nv.info                  --------------------------
	.section	.nv.info,"",@"SHT_CUDA_INFO"
	.align	4


	//----- nvinfo : EIATTR_REGCOUNT
	.align		4
        /*0000*/ 	.byte	0x04, 0x2f
        /*0002*/ 	.short	(.L_1 - .L_0)
	.align		4
.L_0:
        /*0004*/ 	.word	index@(default_function_kernel)
        /*0008*/ 	.word	0x00000010


	//----- nvinfo : EIATTR_FRAME_SIZE
	.align		4
.L_1:
        /*000c*/ 	.byte	0x04, 0x11
        /*000e*/ 	.short	(.L_3 - .L_2)
	.align		4
.L_2:
        /*0010*/ 	.word	index@($__internal_0_$__cuda_sm3x_div_rn_noftz_f32_slowpath)
        /*0014*/ 	.word	0x00000000


	//----- nvinfo : EIATTR_FRAME_SIZE
	.align		4
.L_3:
        /*0018*/ 	.byte	0x04, 0x11
        /*001a*/ 	.short	(.L_5 - .L_4)
	.align		4
.L_4:
        /*001c*/ 	.word	index@(default_function_kernel)
        /*0020*/ 	.word	0x00000000


	//----- nvinfo : EIATTR_MIN_STACK_SIZE
	.align		4
.L_5:
        /*0024*/ 	.byte	0x04, 0x12
        /*0026*/ 	.short	(.L_7 - .L_6)
	.align		4
.L_6:
        /*0028*/ 	.word	index@(default_function_kernel)
        /*002c*/ 	.word	0x00000000
.L_7:


//--------------------- .nv.compat                --------------------------
	.section	.nv.compat,"",@"SHT_CUDA_COMPAT_INFO"
	.align	4
        /*0000*/ 	.byte	0x02, 0x09, 0x00, 0x00, 0x02, 0x02, 0x01, 0x00, 0x02, 0x05, 0x05, 0x00, 0x03, 0x07, 0x01, 0x01
        /*0010*/ 	.byte	0x02, 0x03, 0x00, 0x00, 0x02, 0x06, 0x01, 0x00, 0x04, 0x0b, 0x08, 0x00, 0x01, 0x00, 0x00, 0x00
        /*0020*/ 	.byte	0x00, 0x00, 0x00, 0x00


//--------------------- .nv.info.default_function_kernel --------------------------
	.section	.nv.info.default_function_kernel,"",@"SHT_CUDA_INFO"
	.sectionflags	@""
	.align	4


	//----- nvinfo : EIATTR_CUDA_API_VERSION
	.align		4
        /*0000*/ 	.byte	0x04, 0x37
        /*0002*/ 	.short	(.L_9 - .L_8)
.L_8:
        /*0004*/ 	.word	0x00000082


	//----- nvinfo : EIATTR_KPARAM_INFO
	.align		4
.L_9:
        /*0008*/ 	.byte	0x04, 0x17
        /*000a*/ 	.short	(.L_11 - .L_10)
.L_10:
        /*000c*/ 	.word	0x00000000
        /*0010*/ 	.short	0x0001
        /*0012*/ 	.short	0x0008
        /*0014*/ 	.byte	0x00, 0xf5, 0x21, 0x00


	//----- nvinfo : EIATTR_KPARAM_INFO
	.align		4
.L_11:
        /*0018*/ 	.byte	0x04, 0x17
        /*001a*/ 	.short	(.L_13 - .L_12)
.L_12:
        /*001c*/ 	.word	0x00000000
        /*0020*/ 	.short	0x0000
        /*0022*/ 	.short	0x0000
        /*0024*/ 	.byte	0x00, 0xf5, 0x21, 0x00


	//----- nvinfo : EIATTR_SPARSE_MMA_MASK
	.align		4
.L_13:
        /*0028*/ 	.byte	0x03, 0x50
        /*002a*/ 	.short	0x0000


	//----- nvinfo : EIATTR_MAXREG_COUNT
	.align		4
        /*002c*/ 	.byte	0x03, 0x1b
        /*002e*/ 	.short	0x00ff


	//----- nvinfo : EIATTR_MERCURY_ISA_VERSION
	.align		4
        /*0030*/ 	.byte	0x03, 0x5f
        /*0032*/ 	.short	0x0101


	//----- nvinfo : EIATTR_VRC_CTA_INIT_COUNT
	.align		4
        /*0034*/ 	.byte	0x02, 0x4a
	.zero		1
	.zero		1


	//----- nvinfo : EIATTR_EXIT_INSTR_OFFSETS
	.align		4
        /*0038*/ 	.byte	0x04, 0x1c
        /*003a*/ 	.short	(.L_15 - .L_14)


	//   ....[0]....
.L_14:
        /*003c*/ 	.word	0x00000190


	//----- nvinfo : EIATTR_MAX_THREADS
	.align		4
.L_15:
        /*0040*/ 	.byte	0x04, 0x05
        /*0042*/ 	.short	(.L_17 - .L_16)
.L_16:
        /*0044*/ 	.word	0x00000028
        /*0048*/ 	.word	0x00000001
        /*004c*/ 	.word	0x00000001


	//----- nvinfo : EIATTR_CRS_STACK_SIZE
	.align		4
.L_17:
        /*0050*/ 	.byte	0x04, 0x1e
        /*0052*/ 	.short	(.L_19 - .L_18)
.L_18:
        /*0054*/ 	.word	0x00000000


	//----- nvinfo : EIATTR_CBANK_PARAM_SIZE
	.align		4
.L_19:
        /*0058*/ 	.byte	0x03, 0x19
        /*005a*/ 	.short	0x0010


	//----- nvinfo : EIATTR_PARAM_CBANK
	.align		4
        /*005c*/ 	.byte	0x04, 0x0a
        /*005e*/ 	.short	(.L_21 - .L_20)
	.align		4
.L_20:
        /*0060*/ 	.word	index@(.nv.constant0.default_function_kernel)
        /*0064*/ 	.short	0x0380
        /*0066*/ 	.short	0x0010


	//----- nvinfo : EIATTR_SW_WAR
	.align		4
.L_21:
        /*0068*/ 	.byte	0x04, 0x36
        /*006a*/ 	.short	(.L_23 - .L_22)
.L_22:
        /*006c*/ 	.word	0x00000008
.L_23:


//--------------------- .nv.callgraph             --------------------------
	.section	.nv.callgraph,"",@"SHT_CUDA_CALLGRAPH"
	.align	4
	.sectionentsize	8
	.align		4
        /*0000*/ 	.word	0x00000000
	.align		4
        /*0004*/ 	.word	0xffffffff
	.align		4
        /*0008*/ 	.word	0x00000000
	.align		4
        /*000c*/ 	.word	0xfffffffe
	.align		4
        /*0010*/ 	.word	0x00000000
	.align		4
        /*0014*/ 	.word	0xfffffffd
	.align		4
        /*0018*/ 	.word	0x00000000
	.align		4
        /*001c*/ 	.word	0xfffffffc


//--------------------- .text.default_function_kernel --------------------------
	.section	.text.default_function_kernel,"ax",@progbits
	.align	128
        .global         default_function_kernel
        .type           default_function_kernel,@function
        .size           default_function_kernel,(.L_x_14 - default_function_kernel)
        .other          default_function_kernel,@"STO_CUDA_ENTRY STV_DEFAULT"
default_function_kernel:
.text.default_function_kernel:
[----:B------:R-:W-:Y:S01]  /*0000*/  LDC R1, c[0x0][0x37c] ;  /* 0x0000df00ff017b82 */ /* 0x000fe20000000800 */
[----:B------:R-:W0:Y:S07]  /*0010*/  S2R R2, SR_CTAID.X ;  /* 0x0000000000027919 */ /* 0x000e2e0000002500 */
[----:B------:R-:W1:Y:S01]  /*0020*/  LDC.64 R4, c[0x0][0x388] ;  /* 0x0000e200ff047b82 */ /* 0x000e620000000a00 */
[----:B------:R-:W2:Y:S01]  /*0030*/  LDCU.64 UR4, c[0x0][0x358] ;  /* 0x00006b00ff0477ac */ /* 0x000ea20008000a00 */
[----:B------:R-:W0:Y:S02]  /*0040*/  S2R R3, SR_TID.X ;  /* 0x0000000000037919 */ /* 0x000e240000002100 */
[----:B0-----:R-:W-:-:S04]  /*0050*/  IMAD R2, R2, 0x28, R3 ;  /* 0x0000002802027824 */ /* 0x001fc800078e0203 */
[----:B-1----:R-:W-:-:S05]  /*0060*/  IMAD.WIDE.U32 R4, R2, 0x4, R4 ;  /* 0x0000000402047825 */ /* 0x002fca00078e0004 */
[----:B--2---:R-:W2:Y:S01]  /*0070*/  LDG.E.CONSTANT R0, desc[UR4][R4.64] ;  /* 0x0000000404007981 */ /* 0x004ea2000c1e9900 */
[----:B------:R-:W-:Y:S01]  /*0080*/  BSSY.RECONVERGENT B0, `(.L_x_0) ;  /* 0x000000d000007945 */ /* 0x000fe20003800200 */
[----:B--2---:R-:W0:Y:S08]  /*0090*/  FRND.CEIL R3, R0 ;  /* 0x0000000000037307 */ /* 0x004e300000209000 */
[----:B0-----:R-:W0:Y:S08]  /*00a0*/  MUFU.RCP R6, R3 ;  /* 0x0000000300067308 */ /* 0x001e300000001000 */
[----:B------:R-:W1:Y:S01]  /*00b0*/  FCHK P0, R0, R3 ;  /* 0x0000000300007302 */ /* 0x000e620000000000 */
[----:B0-----:R-:W-:-:S04]  /*00c0*/  FFMA R7, -R3, R6, 1 ;  /* 0x3f80000003077423 */ /* 0x001fc80000000106 */
[----:B------:R-:W-:-:S04]  /*00d0*/  FFMA R7, R6, R7, R6 ;  /* 0x0000000706077223 */ /* 0x000fc80000000006 */
[----:B------:R-:W-:-:S04]  /*00e0*/  FFMA R6, R0, R7, RZ ;  /* 0x0000000700067223 */ /* 0x000fc800000000ff */
[----:B------:R-:W-:-:S04]  /*00f0*/  FFMA R8, -R3, R6, R0 ;  /* 0x0000000603087223 */ /* 0x000fc80000000100 */
[----:B------:R-:W-:Y:S01]  /*0100*/  FFMA R7, R7, R8, R6 ;  /* 0x0000000807077223 */ /* 0x000fe20000000006 */
[----:B-1----:R-:W-:Y:S06]  /*0110*/  @!P0 BRA `(.L_x_1) ;  /* 0x00000000000c8947 */ /* 0x002fec0003800000 */
[----:B------:R-:W-:-:S07]  /*0120*/  MOV R4, 0x140 ;  /* 0x0000014000047802 */ /* 0x000fce0000000f00 */
[----:B------:R-:W-:Y:S05]  /*0130*/  CALL.REL.NOINC `($__internal_0_$__cuda_sm3x_div_rn_noftz_f32_slowpath) ;  /* 0x0000000000187944 */ /* 0x000fea0003c00000 */
[----:B------:R-:W-:-:S07]  /*0140*/  IMAD.MOV.U32 R7, RZ, RZ, R0 ;  /* 0x000000ffff077224 */ /* 0x000fce00078e0000 */
.L_x_1:
[----:B------:R-:W-:Y:S05]  /*0150*/  BSYNC.RECONVERGENT B0 ;  /* 0x0000000000007941 */ /* 0x000fea0003800200 */
.L_x_0:
[----:B------:R-:W0:Y:S02]  /*0160*/  LDC.64 R4, c[0x0][0x380] ;  /* 0x0000e000ff047b82 */ /* 0x000e240000000a00 */
[----:B0-----:R-:W-:-:S05]  /*0170*/  IMAD.WIDE.U32 R2, R2, 0x4, R4 ;  /* 0x0000000402027825 */ /* 0x001fca00078e0004 */
[----:B------:R-:W-:Y:S01]  /*0180*/  STG.E desc[UR4][R2.64], R7 ;  /* 0x0000000702007986 */ /* 0x000fe2000c101904 */
[----:B------:R-:W-:Y:S05]  /*0190*/  EXIT ;  /* 0x000000000000794d */ /* 0x000fea0003800000 */
        .weak           $__internal_0_$__cuda_sm3x_div_rn_noftz_f32_slowpath
        .type           $__internal_0_$__cuda_sm3x_div_rn_noftz_f32_slowpath,@function
        .size           $__internal_0_$__cuda_sm3x_div_rn_noftz_f32_slowpath,(.L_x_14 - $__internal_0_$__cuda_sm3x_div_rn_noftz_f32_slowpath)
$__internal_0_$__cuda_sm3x_div_rn_noftz_f32_slowpath:
[--C-:B------:R-:W-:Y:S01]  /*01a0*/  SHF.R.U32.HI R6, RZ, 0x17, R3.reuse ;  /* 0x00000017ff067819 */ /* 0x100fe20000011603 */
[----:B------:R-:W-:Y:S01]  /*01b0*/  BSSY.RECONVERGENT B1, `(.L_x_2) ;  /* 0x0000064000017945 */ /* 0x000fe20003800200 */
[--C-:B------:R-:W-:Y:S01]  /*01c0*/  SHF.R.U32.HI R5, RZ, 0x17, R0.reuse ;  /* 0x00000017ff057819 */ /* 0x100fe20000011600 */
[----:B------:R-:W-:Y:S01]  /*01d0*/  IMAD.MOV.U32 R7, RZ, RZ, R0 ;  /* 0x000000ffff077224 */ /* 0x000fe200078e0000 */
[----:B------:R-:W-:Y:S01]  /*01e0*/  LOP3.LUT R6, R6, 0xff, RZ, 0xc0, !PT ;  /* 0x000000ff06067812 */ /* 0x000fe200078ec0ff */
[----:B------:R-:W-:Y:S01]  /*01f0*/  IMAD.MOV.U32 R8, RZ, RZ, R3 ;  /* 0x000000ffff087224 */ /* 0x000fe200078e0003 */
[----:B------:R-:W-:-:S03]  /*0200*/  LOP3.LUT R5, R5, 0xff, RZ, 0xc0, !PT ;  /* 0x000000ff05057812 */ /* 0x000fc600078ec0ff */
[----:B------:R-:W-:Y:S02]  /*0210*/  VIADD R11, R6, 0xffffffff ;  /* 0xffffffff060b7836 */ /* 0x000fe40000000000 */
[----:B------:R-:W-:-:S03]  /*0220*/  VIADD R10, R5, 0xffffffff ;  /* 0xffffffff050a7836 */ /* 0x000fc60000000000 */
[----:B------:R-:W-:-:S04]  /*0230*/  ISETP.GT.U32.AND P0, PT, R11, 0xfd, PT ;  /* 0x000000fd0b00780c */ /* 0x000fc80003f04070 */
[----:B------:R-:W-:-:S13]  /*0240*/  ISETP.GT.U32.OR P0, PT, R10, 0xfd, P0 ;  /* 0x000000fd0a00780c */ /* 0x000fda0000704470 */
[----:B------:R-:W-:Y:S01]  /*0250*/  @!P0 IMAD.MOV.U32 R9, RZ, RZ, RZ ;  /* 0x000000ffff098224 */ /* 0x000fe200078e00ff */
[----:B------:R-:W-:Y:S06]  /*0260*/  @!P0 BRA `(.L_x_3) ;  /* 0x00000000005c8947 */ /* 0x000fec0003800000 */
[----:B------:R-:W-:Y:S02]  /*0270*/  FSETP.GTU.FTZ.AND P0, PT, |R0|, +INF , PT ;  /* 0x7f8000000000780b */ /* 0x000fe40003f1c200 */
[----:B------:R-:W-:-:S04]  /*0280*/  FSETP.GTU.FTZ.AND P1, PT, |R3|, +INF , PT ;  /* 0x7f8000000300780b */ /* 0x000fc80003f3c200 */
[----:B------:R-:W-:-:S13]  /*0290*/  PLOP3.LUT P0, PT, P0, P1, PT, 0xf8, 0x8f ;  /* 0x00000000008f781c */ /* 0x000fda0000703f70 */
[----:B------:R-:W-:Y:S05]  /*02a0*/  @P0 BRA `(.L_x_4) ;  /* 0x00000004004c0947 */ /* 0x000fea0003800000 */
[----:B------:R-:W-:-:S13]  /*02b0*/  LOP3.LUT P0, RZ, R8, 0x7fffffff, R7, 0xc8, !PT ;  /* 0x7fffffff08ff7812 */ /* 0x000fda000780c807 */
[----:B------:R-:W-:Y:S05]  /*02c0*/  @!P0 BRA `(.L_x_5) ;  /* 0x00000004003c8947 */ /* 0x000fea0003800000 */
[C---:B------:R-:W-:Y:S02]  /*02d0*/  FSETP.NEU.FTZ.AND P2, PT, |R0|.reuse, +INF , PT ;  /* 0x7f8000000000780b */ /* 0x040fe40003f5d200 */
[----:B------:R-:W-:Y:S02]  /*02e0*/  FSETP.NEU.FTZ.AND P1, PT, |R3|, +INF , PT ;  /* 0x7f8000000300780b */ /* 0x000fe40003f3d200 */
[----:B------:R-:W-:-:S11]  /*02f0*/  FSETP.NEU.FTZ.AND P0, PT, |R0|, +INF , PT ;  /* 0x7f8000000000780b */ /* 0x000fd60003f1d200 */
[----:B------:R-:W-:Y:S05]  /*0300*/  @!P1 BRA !P2, `(.L_x_5) ;  /* 0x00000004002c9947 */ /* 0x000fea0005000000 */
[----:B------:R-:W-:-:S04]  /*0310*/  LOP3.LUT P2, RZ, R7, 0x7fffffff, RZ, 0xc0, !PT ;  /* 0x7fffffff07ff7812 */ /* 0x000fc8000784c0ff */
[----:B------:R-:W-:-:S13]  /*0320*/  PLOP3.LUT P1, PT, P1, P2, PT, 0x2f, 0xf2 ;  /* 0x0000000000f2781c */ /* 0x000fda0000f24577 */
[----:B------:R-:W-:Y:S05]  /*0330*/  @P1 BRA `(.L_x_6) ;  /* 0x0000000400181947 */ /* 0x000fea0003800000 */
[----:B------:R-:W-:-:S04]  /*0340*/  LOP3.LUT P1, RZ, R8, 0x7fffffff, RZ, 0xc0, !PT ;  /* 0x7fffffff08ff7812 */ /* 0x000fc8000782c0ff */
[----:B------:R-:W-:-:S13]  /*0350*/  PLOP3.LUT P0, PT, P0, P1, PT, 0x2f, 0xf2 ;  /* 0x0000000000f2781c */ /* 0x000fda0000702577 */
[----:B------:R-:W-:Y:S05]  /*0360*/  @P0 BRA `(.L_x_7) ;  /* 0x0000000400000947 */ /* 0x000fea0003800000 */
[----:B------:R-:W-:Y:S02]  /*0370*/  ISETP.GE.AND P0, PT, R10, RZ, PT ;  /* 0x000000ff0a00720c */ /* 0x000fe40003f06270 */
[----:B------:R-:W-:-:S11]  /*0380*/  ISETP.GE.AND P1, PT, R11, RZ, PT ;  /* 0x000000ff0b00720c */ /* 0x000fd60003f26270 */
[----:B------:R-:W-:Y:S02]  /*0390*/  @P0 IMAD.MOV.U32 R9, RZ, RZ, RZ ;  /* 0x000000ffff090224 */ /* 0x000fe400078e00ff */
[----:B------:R-:W-:Y:S01]  /*03a0*/  @!P0 FFMA R7, R0, 1.84467440737095516160e+19, RZ ;  /* 0x5f80000000078823 */ /* 0x000fe200000000ff */
[----:B------:R-:W-:Y:S02]  /*03b0*/  @!P0 IMAD.MOV.U32 R9, RZ, RZ, -0x40 ;  /* 0xffffffc0ff098424 */ /* 0x000fe400078e00ff */
[----:B------:R-:W-:Y:S02]  /*03c0*/  @!P1 FFMA R8, R3, 1.84467440737095516160e+19, RZ ;  /* 0x5f80000003089823 */ /* 0x000fe400000000ff */
[----:B------:R-:W-:-:S07]  /*03d0*/  @!P1 VIADD R9, R9, 0x40 ;  /* 0x0000004009099836 */ /* 0x000fce0000000000 */
.L_x_3:
[----:B------:R-:W-:Y:S01]  /*03e0*/  LEA R3, R6, 0xc0800000, 0x17 ;  /* 0xc080000006037811 */ /* 0x000fe200078eb8ff */
[----:B------:R-:W-:Y:S01]  /*03f0*/  VIADD R5, R5, 0xffffff81 ;  /* 0xffffff8105057836 */ /* 0x000fe20000000000 */
[----:B------:R-:W-:Y:S03]  /*0400*/  BSSY.RECONVERGENT B2, `(.L_x_8) ;  /* 0x0000035000027945 */ /* 0x000fe60003800200 */
[----:B------:R-:W-:Y:S01]  /*0410*/  IMAD.IADD R3, R8, 0x1, -R3 ;  /* 0x0000000108037824 */ /* 0x000fe200078e0a03 */
[C---:B------:R-:W-:Y:S01]  /*0420*/  IADD3 R6, PT, PT, R5.reuse, 0x7f, -R6 ;  /* 0x0000007f05067810 */ /* 0x040fe20007ffe806 */
[----:B------:R-:W-:Y:S02]  /*0430*/  IMAD R0, R5, -0x800000, R7 ;  /* 0xff80000005007824 */ /* 0x000fe400078e0207 */
[----:B------:R-:W0:Y:S01]  /*0440*/  MUFU.RCP R8, R3 ;  /* 0x0000000300087308 */ /* 0x000e220000001000 */
[----:B------:R-:W-:Y:S01]  /*0450*/  FADD.FTZ R11, -R3, -RZ ;  /* 0x800000ff030b7221 */ /* 0x000fe20000010100 */
[----:B------:R-:W-:-:S03]  /*0460*/  IMAD.IADD R6, R6, 0x1, R9 ;  /* 0x0000000106067824 */ /* 0x000fc600078e0209 */
[----:B0-----:R-:W-:-:S04]  /*0470*/  FFMA R13, R8, R11, 1 ;  /* 0x3f800000080d7423 */ /* 0x001fc8000000000b */
[----:B------:R-:W-:-:S04]  /*0480*/  FFMA R10, R8, R13, R8 ;  /* 0x0000000d080a7223 */ /* 0x000fc80000000008 */
[----:B------:R-:W-:-:S04]  /*0490*/  FFMA R7, R0, R10, RZ ;  /* 0x0000000a00077223 */ /* 0x000fc800000000ff */
[----:B------:R-:W-:-:S04]  /*04a0*/  FFMA R8, R11, R7, R0 ;  /* 0x000000070b087223 */ /* 0x000fc80000000000 */
[----:B------:R-:W-:-:S04]  /*04b0*/  FFMA R7, R10, R8, R7 ;  /* 0x000000080a077223 */ /* 0x000fc80000000007 */
[----:B------:R-:W-:-:S04]  /*04c0*/  FFMA R8, R11, R7, R0 ;  /* 0x000000070b087223 */ /* 0x000fc80000000000 */
[----:B------:R-:W-:-:S05]  /*04d0*/  FFMA R0, R10, R8, R7 ;  /* 0x000000080a007223 */ /* 0x000fca0000000007 */
[----:B------:R-:W-:-:S04]  /*04e0*/  SHF.R.U32.HI R3, RZ, 0x17, R0 ;  /* 0x00000017ff037819 */ /* 0x000fc80000011600 */
[----:B------:R-:W-:-:S05]  /*04f0*/  LOP3.LUT R3, R3, 0xff, RZ, 0xc0, !PT ;  /* 0x000000ff03037812 */ /* 0x000fca00078ec0ff */
[----:B------:R-:W-:-:S04]  /*0500*/  IMAD.IADD R9, R3, 0x1, R6 ;  /* 0x0000000103097824 */ /* 0x000fc800078e0206 */
[----:B------:R-:W-:-:S05]  /*0510*/  VIADD R3, R9, 0xffffffff ;  /* 0xffffffff09037836 */ /* 0x000fca0000000000 */
[----:B------:R-:W-:-:S13]  /*0520*/  ISETP.GE.U32.AND P0, PT, R3, 0xfe, PT ;  /* 0x000000fe0300780c */ /* 0x000fda0003f06070 */
[----:B------:R-:W-:Y:S05]  /*0530*/  @!P0 BRA `(.L_x_9) ;  /* 0x0000000000808947 */ /* 0x000fea0003800000 */
[----:B------:R-:W-:-:S13]  /*0540*/  ISETP.GT.AND P0, PT, R9, 0xfe, PT ;  /* 0x000000fe0900780c */ /* 0x000fda0003f04270 */
[----:B------:R-:W-:Y:S05]  /*0550*/  @P0 BRA `(.L_x_10) ;  /* 0x00000000006c0947 */ /* 0x000fea0003800000 */
[----:B------:R-:W-:-:S13]  /*0560*/  ISETP.GE.AND P0, PT, R9, 0x1, PT ;  /* 0x000000010900780c */ /* 0x000fda0003f06270 */
[----:B------:R-:W-:Y:S05]  /*0570*/  @P0 BRA `(.L_x_11) ;  /* 0x0000000000740947 */ /* 0x000fea0003800000 */
[----:B------:R-:W-:Y:S02]  /*0580*/  ISETP.GE.AND P0, PT, R9, -0x18, PT ;  /* 0xffffffe80900780c */ /* 0x000fe40003f06270 */
[----:B------:R-:W-:-:S11]  /*0590*/  LOP3.LUT R0, R0, 0x80000000, RZ, 0xc0, !PT ;  /* 0x8000000000007812 */ /* 0x000fd600078ec0ff */
[----:B------:R-:W-:Y:S05]  /*05a0*/  @!P0 BRA `(.L_x_11) ;  /* 0x0000000000688947 */ /* 0x000fea0003800000 */
[CCC-:B------:R-:W-:Y:S01]  /*05b0*/  FFMA.RZ R3, R10.reuse, R8.reuse, R7.reuse ;  /* 0x000000080a037223 */ /* 0x1c0fe2000000c007 */
[CCC-:B------:R-:W-:Y:S01]  /*05c0*/  FFMA.RM R6, R10.reuse, R8.reuse, R7.reuse ;  /* 0x000000080a067223 */ /* 0x1c0fe20000004007 */
[C---:B------:R-:W-:Y:S02]  /*05d0*/  ISETP.NE.AND P2, PT, R9.reuse, RZ, PT ;  /* 0x000000ff0900720c */ /* 0x040fe40003f45270 */
[----:B------:R-:W-:Y:S02]  /*05e0*/  ISETP.NE.AND P1, PT, R9, RZ, PT ;  /* 0x000000ff0900720c */ /* 0x000fe40003f25270 */
[----:B------:R-:W-:Y:S01]  /*05f0*/  LOP3.LUT R5, R3, 0x7fffff, RZ, 0xc0, !PT ;  /* 0x007fffff03057812 */ /* 0x000fe200078ec0ff */
[----:B------:R-:W-:Y:S01]  /*0600*/  FFMA.RP R3, R10, R8, R7 ;  /* 0x000000080a037223 */ /* 0x000fe20000008007 */
[----:B------:R-:W-:Y:S02]  /*0610*/  VIADD R8, R9, 0x20 ;  /* 0x0000002009087836 */ /* 0x000fe40000000000 */
[----:B------:R-:W-:Y:S01]  /*0620*/  LOP3.LUT R5, R5, 0x800000, RZ, 0xfc, !PT ;  /* 0x0080000005057812 */ /* 0x000fe200078efcff */
[----:B------:R-:W-:Y:S01]  /*0630*/  IMAD.MOV R7, RZ, RZ, -R9 ;  /* 0x000000ffff077224 */ /* 0x000fe200078e0a09 */
[----:B------:R-:W-:-:S02]  /*0640*/  FSETP.NEU.FTZ.AND P0, PT, R3, R6, PT ;  /* 0x000000060300720b */ /* 0x000fc40003f1d000 */
[----:B------:R-:W-:Y:S02]  /*0650*/  SHF.L.U32 R8, R5, R8, RZ ;  /* 0x0000000805087219 */ /* 0x000fe400000006ff */
[----:B------:R-:W-:Y:S02]  /*0660*/  SEL R6, R7, RZ, P2 ;  /* 0x000000ff07067207 */ /* 0x000fe40001000000 */
[----:B------:R-:W-:Y:S02]  /*0670*/  ISETP.NE.AND P1, PT, R8, RZ, P1 ;  /* 0x000000ff0800720c */ /* 0x000fe40000f25270 */
[----:B------:R-:W-:Y:S02]  /*0680*/  SHF.R.U32.HI R6, RZ, R6, R5 ;  /* 0x00000006ff067219 */ /* 0x000fe40000011605 */
[----:B------:R-:W-:Y:S02]  /*0690*/  PLOP3.LUT P0, PT, P0, P1, PT, 0xf8, 0x8f ;  /* 0x00000000008f781c */ /* 0x000fe40000703f70 */
[----:B------:R-:W-:-:S02]  /*06a0*/  SHF.R.U32.HI R8, RZ, 0x1, R6 ;  /* 0x00000001ff087819 */ /* 0x000fc40000011606 */
[----:B------:R-:W-:-:S04]  /*06b0*/  SEL R3, RZ, 0x1, !P0 ;  /* 0x00000001ff037807 */ /* 0x000fc80004000000 */
[----:B------:R-:W-:-:S04]  /*06c0*/  LOP3.LUT R3, R3, 0x1, R8, 0xf8, !PT ;  /* 0x0000000103037812 */ /* 0x000fc800078ef808 */
[----:B------:R-:W-:-:S05]  /*06d0*/  LOP3.LUT R3, R3, R6, RZ, 0xc0, !PT ;  /* 0x0000000603037212 */ /* 0x000fca00078ec0ff */
[----:B------:R-:W-:-:S05]  /*06e0*/  IMAD.IADD R3, R8, 0x1, R3 ;  /* 0x0000000108037824 */ /* 0x000fca00078e0203 */
[----:B------:R-:W-:Y:S01]  /*06f0*/  LOP3.LUT R0, R3, R0, RZ, 0xfc, !PT ;  /* 0x0000000003007212 */ /* 0x000fe200078efcff */
[----:B------:R-:W-:Y:S06]  /*0700*/  BRA `(.L_x_11) ;  /* 0x0000000000107947 */ /* 0x000fec0003800000 */
.L_x_10:
[----:B------:R-:W-:-:S04]  /*0710*/  LOP3.LUT R0, R0, 0x80000000, RZ, 0xc0, !PT ;  /* 0x8000000000007812 */ /* 0x000fc800078ec0ff */
[----:B------:R-:W-:Y:S01]  /*0720*/  LOP3.LUT R0, R0, 0x7f800000, RZ, 0xfc, !PT ;  /* 0x7f80000000007812 */ /* 0x000fe200078efcff */
[----:B------:R-:W-:Y:S06]  /*0730*/  BRA `(.L_x_11) ;  /* 0x0000000000047947 */ /* 0x000fec0003800000 */
.L_x_9:
[----:B------:R-:W-:-:S07]  /*0740*/  IMAD R0, R6, 0x800000, R0 ;  /* 0x0080000006007824 */ /* 0x000fce00078e0200 */
.L_x_11:
[----:B------:R-:W-:Y:S05]  /*0750*/  BSYNC.RECONVERGENT B2 ;  /* 0x0000000000027941 */ /* 0x000fea0003800200 */
.L_x_8:
[----:B------:R-:W-:Y:S05]  /*0760*/  BRA `(.L_x_12) ;  /* 0x0000000000207947 */ /* 0x000fea0003800000 */
.L_x_7:
[----:B------:R-:W-:-:S04]  /*0770*/  LOP3.LUT R0, R8, 0x80000000, R7, 0x48, !PT ;  /* 0x8000000008007812 */ /* 0x000fc800078e4807 */
[----:B------:R-:W-:Y:S01]  /*0780*/  LOP3.LUT R0, R0, 0x7f800000, RZ, 0xfc, !PT ;  /* 0x7f80000000007812 */ /* 0x000fe200078efcff */
[----:B------:R-:W-:Y:S06]  /*0790*/  BRA `(.L_x_12) ;  /* 0x0000000000147947 */ /* 0x000fec0003800000 */
.L_x_6:
[----:B------:R-:W-:Y:S01]  /*07a0*/  LOP3.LUT R0, R8, 0x80000000, R7, 0x48, !PT ;  /* 0x8000000008007812 */ /* 0x000fe200078e4807 */
[----:B------:R-:W-:Y:S06]  /*07b0*/  BRA `(.L_x_12) ;  /* 0x00000000000c7947 */ /* 0x000fec0003800000 */
.L_x_5:
[----:B------:R-:W0:Y:S01]  /*07c0*/  MUFU.RSQ R0, -QNAN ;  /* 0xffc0000000007908 */ /* 0x000e220000001400 */
[----:B------:R-:W-:Y:S05]  /*07d0*/  BRA `(.L_x_12) ;  /* 0x0000000000047947 */ /* 0x000fea0003800000 */
.L_x_4:
[----:B------:R-:W-:-:S07]  /*07e0*/  FADD.FTZ R0, R0, R3 ;  /* 0x0000000300007221 */ /* 0x000fce0000010000 */
.L_x_12:
[----:B------:R-:W-:Y:S05]  /*07f0*/  BSYNC.RECONVERGENT B1 ;  /* 0x0000000000017941 */ /* 0x000fea0003800200 */
.L_x_2:
[----:B------:R-:W-:-:S04]  /*0800*/  IMAD.MOV.U32 R5, RZ, RZ, 0x0 ;  /* 0x00000000ff057424 */ /* 0x000fc800078e00ff */
[----:B0-----:R-:W-:Y:S05]  /*0810*/  RET.REL.NODEC R4 `(default_function_kernel) ;  /* 0xfffffff404f87950 */ /* 0x001fea0003c3ffff */
.L_x_13:
[----:B------:R-:W-:-:S00]  /*0820*/  BRA `(.L_x_13) ;  /* 0xfffffffc00fc7947 */ /* 0x000fc0000383ffff */
[----:B------:R-:W-:-:S00]  /*0830*/  NOP ;  /* 0x0000000000007918 */ /* 0x000fc00000000000 */
        /* <DEDUP_REMOVED lines=12> */
.L_x_14:


//--------------------- .nv.shared.reserved.0     --------------------------
	.section	.nv.shared.reserved.0,"aw",@nobits
	.weak		__nv_reservedSMEM_offset_0_alias
	.size		__nv_reservedSMEM_offset_0_alias, 0, 64
	.other		__nv_reservedSMEM_offset_0_alias,@"STO_CUDA_RESERVED_SHARED STV_DEFAULT"
__nv_reservedSMEM_offset_0_alias:
	.zero		0
	.zero		64


//--------------------- .nv.constant0.default_function_kernel --------------------------
	.section	.nv.constant0.default_function_kernel,"a",@progbits
	.sectionflags	@""
	.align	4
.nv.constant0.default_function_kernel:
	.zero		912


//--------------------- SYMBOLS --------------------------

	.type		.nv.reservedSmem.offset0,@object
	.size		.nv.reservedSmem.offset0,0x4
